//
// Generated by NVIDIA NVVM Compiler
//
// Compiler Build ID: CL-36424714
// Cuda compilation tools, release 13.0, V13.0.88
// Based on NVVM 20.0.0
//

.version 9.0
.target sm_100
.address_size 64

	// .globl	_Z20reduce_atomic_kernelPKfPfi
.extern .shared .align 16 .b8 shared[];

.visible .entry _Z20reduce_atomic_kernelPKfPfi(
	.param .u64 .ptr .align 1 _Z20reduce_atomic_kernelPKfPfi_param_0,
	.param .u64 .ptr .align 1 _Z20reduce_atomic_kernelPKfPfi_param_1,
	.param .u32 _Z20reduce_atomic_kernelPKfPfi_param_2
)
{
	.reg .pred 	%p<7>;
	.reg .b32 	%r<31>;
	.reg .b32 	%f<11>;
	.reg .b64 	%rd<13>;

	ld.param.u64 	%rd3, [_Z20reduce_atomic_kernelPKfPfi_param_0];
	ld.param.u64 	%rd4, [_Z20reduce_atomic_kernelPKfPfi_param_1];
	ld.param.u32 	%r12, [_Z20reduce_atomic_kernelPKfPfi_param_2];
	cvta.to.global.u64 	%rd1, %rd4;
	cvta.to.global.u64 	%rd2, %rd3;
	mov.u32 	%r13, %ctaid.x;
	mov.u32 	%r14, %ntid.x;
	mov.u32 	%r15, %tid.x;
	mad.lo.s32 	%r29, %r13, %r14, %r15;
	mov.u32 	%r16, %nctaid.x;
	mul.lo.s32 	%r2, %r14, %r16;
	setp.ge.s32 	%p1, %r29, %r12;
	@%p1 bra 	$L__BB0_7;
	add.s32 	%r17, %r29, %r2;
	max.s32 	%r18, %r12, %r17;
	setp.lt.s32 	%p2, %r17, %r12;
	selp.u32 	%r19, 1, 0, %p2;
	add.s32 	%r20, %r17, %r19;
	sub.s32 	%r21, %r18, %r20;
	div.u32 	%r22, %r21, %r2;
	add.s32 	%r3, %r22, %r19;
	and.b32  	%r23, %r3, 3;
	setp.eq.s32 	%p3, %r23, 3;
	@%p3 bra 	$L__BB0_4;
	add.s32 	%r24, %r3, 1;
	and.b32  	%r25, %r24, 3;
	neg.s32 	%r27, %r25;
$L__BB0_3:
	.pragma "nounroll";
	mul.wide.s32 	%rd5, %r29, 4;
	add.s64 	%rd6, %rd2, %rd5;
	ld.global.f32 	%f1, [%rd6];
	atom.global.add.f32 	%f2, [%rd1], %f1;
	add.s32 	%r29, %r29, %r2;
	add.s32 	%r27, %r27, 1;
	setp.ne.s32 	%p4, %r27, 0;
	@%p4 bra 	$L__BB0_3;
$L__BB0_4:
	setp.lt.u32 	%p5, %r3, 3;
	@%p5 bra 	$L__BB0_7;
	mul.wide.s32 	%rd9, %r2, 4;
	shl.b32 	%r26, %r2, 2;
$L__BB0_6:
	mul.wide.s32 	%rd7, %r29, 4;
	add.s64 	%rd8, %rd2, %rd7;
	ld.global.f32 	%f3, [%rd8];
	atom.global.add.f32 	%f4, [%rd1], %f3;
	add.s64 	%rd10, %rd8, %rd9;
	ld.global.f32 	%f5, [%rd10];
	atom.global.add.f32 	%f6, [%rd1], %f5;
	add.s64 	%rd11, %rd10, %rd9;
	ld.global.f32 	%f7, [%rd11];
	atom.global.add.f32 	%f8, [%rd1], %f7;
	add.s64 	%rd12, %rd11, %rd9;
	ld.global.f32 	%f9, [%rd12];
	atom.global.add.f32 	%f10, [%rd1], %f9;
	add.s32 	%r29, %r26, %r29;
	setp.lt.s32 	%p6, %r29, %r12;
	@%p6 bra 	$L__BB0_6;
$L__BB0_7:
	ret;

}
	// .globl	_Z20reduce_shared_kernelPKfPfi
.visible .entry _Z20reduce_shared_kernelPKfPfi(
	.param .u64 .ptr .align 1 _Z20reduce_shared_kernelPKfPfi_param_0,
	.param .u64 .ptr .align 1 _Z20reduce_shared_kernelPKfPfi_param_1,
	.param .u32 _Z20reduce_shared_kernelPKfPfi_param_2
)
{
	.reg .pred 	%p<11>;
	.reg .b32 	%r<39>;
	.reg .b32 	%f<30>;
	.reg .b64 	%rd<13>;

	ld.param.u64 	%rd3, [_Z20reduce_shared_kernelPKfPfi_param_0];
	ld.param.u64 	%rd2, [_Z20reduce_shared_kernelPKfPfi_param_1];
	ld.param.u32 	%r17, [_Z20reduce_shared_kernelPKfPfi_param_2];
	cvta.to.global.u64 	%rd1, %rd3;
	mov.u32 	%r1, %tid.x;
	mov.u32 	%r18, %ctaid.x;
	mov.u32 	%r38, %ntid.x;
	mad.lo.s32 	%r36, %r18, %r38, %r1;
	mov.u32 	%r19, %nctaid.x;
	mul.lo.s32 	%r4, %r38, %r19;
	setp.ge.s32 	%p1, %r36, %r17;
	mov.f32 	%f29, 0f00000000;
	@%p1 bra 	$L__BB1_7;
	add.s32 	%r20, %r36, %r4;
	max.s32 	%r21, %r17, %r20;
	setp.lt.s32 	%p2, %r20, %r17;
	selp.u32 	%r22, 1, 0, %p2;
	add.s32 	%r23, %r20, %r22;
	sub.s32 	%r24, %r21, %r23;
	div.u32 	%r25, %r24, %r4;
	add.s32 	%r5, %r25, %r22;
	and.b32  	%r26, %r5, 3;
	setp.eq.s32 	%p3, %r26, 3;
	mov.f32 	%f29, 0f00000000;
	@%p3 bra 	$L__BB1_4;
	add.s32 	%r27, %r5, 1;
	and.b32  	%r28, %r27, 3;
	neg.s32 	%r34, %r28;
	mov.f32 	%f29, 0f00000000;
$L__BB1_3:
	.pragma "nounroll";
	mul.wide.s32 	%rd4, %r36, 4;
	add.s64 	%rd5, %rd1, %rd4;
	ld.global.f32 	%f12, [%rd5];
	add.f32 	%f29, %f29, %f12;
	add.s32 	%r36, %r36, %r4;
	add.s32 	%r34, %r34, 1;
	setp.ne.s32 	%p4, %r34, 0;
	@%p4 bra 	$L__BB1_3;
$L__BB1_4:
	setp.lt.u32 	%p5, %r5, 3;
	@%p5 bra 	$L__BB1_7;
	mul.wide.s32 	%rd8, %r4, 4;
	shl.b32 	%r29, %r4, 2;
$L__BB1_6:
	mul.wide.s32 	%rd6, %r36, 4;
	add.s64 	%rd7, %rd1, %rd6;
	ld.global.f32 	%f13, [%rd7];
	add.f32 	%f14, %f29, %f13;
	add.s64 	%rd9, %rd7, %rd8;
	ld.global.f32 	%f15, [%rd9];
	add.f32 	%f16, %f14, %f15;
	add.s64 	%rd10, %rd9, %rd8;
	ld.global.f32 	%f17, [%rd10];
	add.f32 	%f18, %f16, %f17;
	add.s64 	%rd11, %rd10, %rd8;
	ld.global.f32 	%f19, [%rd11];
	add.f32 	%f29, %f18, %f19;
	add.s32 	%r36, %r29, %r36;
	setp.lt.s32 	%p6, %r36, %r17;
	@%p6 bra 	$L__BB1_6;
$L__BB1_7:
	shl.b32 	%r30, %r1, 2;
	mov.u32 	%r31, shared;
	add.s32 	%r14, %r31, %r30;
	st.shared.f32 	[%r14], %f29;
	bar.sync 	0;
	setp.lt.u32 	%p7, %r38, 2;
	@%p7 bra 	$L__BB1_11;
$L__BB1_8:
	shr.u32 	%r16, %r38, 1;
	setp.ge.u32 	%p8, %r1, %r16;
	@%p8 bra 	$L__BB1_10;
	shl.b32 	%r32, %r16, 2;
	add.s32 	%r33, %r14, %r32;
	ld.shared.f32 	%f20, [%r33];
	ld.shared.f32 	%f21, [%r14];
	add.f32 	%f22, %f20, %f21;
	st.shared.f32 	[%r14], %f22;
$L__BB1_10:
	bar.sync 	0;
	setp.gt.u32 	%p9, %r38, 3;
	mov.u32 	%r38, %r16;
	@%p9 bra 	$L__BB1_8;
$L__BB1_11:
	setp.ne.s32 	%p10, %r1, 0;
	@%p10 bra 	$L__BB1_13;
	ld.shared.f32 	%f23, [shared];
	cvta.to.global.u64 	%rd12, %rd2;
	atom.global.add.f32 	%f24, [%rd12], %f23;
$L__BB1_13:
	ret;

}
	// .globl	_Z18reduce_warp_kernelPKfPfi
.visible .entry _Z18reduce_warp_kernelPKfPfi(
	.param .u64 .ptr .align 1 _Z18reduce_warp_kernelPKfPfi_param_0,
	.param .u64 .ptr .align 1 _Z18reduce_warp_kernelPKfPfi_param_1,
	.param .u32 _Z18reduce_warp_kernelPKfPfi_param_2
)
{
	.reg .pred 	%p<21>;
	.reg .b32 	%r<60>;
	.reg .b32 	%f<50>;
	.reg .b64 	%rd<13>;

	ld.param.u64 	%rd3, [_Z18reduce_warp_kernelPKfPfi_param_0];
	ld.param.u64 	%rd2, [_Z18reduce_warp_kernelPKfPfi_param_1];
	ld.param.u32 	%r15, [_Z18reduce_warp_kernelPKfPfi_param_2];
	cvta.to.global.u64 	%rd1, %rd3;
	mov.u32 	%r1, %tid.x;
	mov.u32 	%r16, %ctaid.x;
	mov.u32 	%r2, %ntid.x;
	mad.lo.s32 	%r58, %r16, %r2, %r1;
	mov.u32 	%r17, %nctaid.x;
	mul.lo.s32 	%r4, %r2, %r17;
	and.b32  	%r5, %r1, 31;
	setp.ge.s32 	%p1, %r58, %r15;
	mov.f32 	%f48, 0f00000000;
	@%p1 bra 	$L__BB2_7;
	add.s32 	%r18, %r58, %r4;
	max.s32 	%r19, %r15, %r18;
	setp.lt.s32 	%p2, %r18, %r15;
	selp.u32 	%r20, 1, 0, %p2;
	add.s32 	%r21, %r18, %r20;
	sub.s32 	%r22, %r19, %r21;
	div.u32 	%r23, %r22, %r4;
	add.s32 	%r6, %r23, %r20;
	and.b32  	%r24, %r6, 3;
	setp.eq.s32 	%p3, %r24, 3;
	mov.f32 	%f48, 0f00000000;
	@%p3 bra 	$L__BB2_4;
	add.s32 	%r25, %r6, 1;
	and.b32  	%r26, %r25, 3;
	neg.s32 	%r56, %r26;
	mov.f32 	%f48, 0f00000000;
$L__BB2_3:
	.pragma "nounroll";
	mul.wide.s32 	%rd4, %r58, 4;
	add.s64 	%rd5, %rd1, %rd4;
	ld.global.f32 	%f16, [%rd5];
	add.f32 	%f48, %f48, %f16;
	add.s32 	%r58, %r58, %r4;
	add.s32 	%r56, %r56, 1;
	setp.ne.s32 	%p4, %r56, 0;
	@%p4 bra 	$L__BB2_3;
$L__BB2_4:
	setp.lt.u32 	%p5, %r6, 3;
	@%p5 bra 	$L__BB2_7;
	mul.wide.s32 	%rd8, %r4, 4;
	shl.b32 	%r27, %r4, 2;
$L__BB2_6:
	mul.wide.s32 	%rd6, %r58, 4;
	add.s64 	%rd7, %rd1, %rd6;
	ld.global.f32 	%f17, [%rd7];
	add.f32 	%f18, %f48, %f17;
	add.s64 	%rd9, %rd7, %rd8;
	ld.global.f32 	%f19, [%rd9];
	add.f32 	%f20, %f18, %f19;
	add.s64 	%rd10, %rd9, %rd8;
	ld.global.f32 	%f21, [%rd10];
	add.f32 	%f22, %f20, %f21;
	add.s64 	%rd11, %rd10, %rd8;
	ld.global.f32 	%f23, [%rd11];
	add.f32 	%f48, %f22, %f23;
	add.s32 	%r58, %r27, %r58;
	setp.lt.s32 	%p6, %r58, %r15;
	@%p6 bra 	$L__BB2_6;
$L__BB2_7:
	mov.b32 	%r28, %f48;
	shfl.sync.down.b32	%r29|%p7, %r28, 16, 31, -1;
	mov.b32 	%f24, %r29;
	add.f32 	%f25, %f48, %f24;
	mov.b32 	%r30, %f25;
	shfl.sync.down.b32	%r31|%p8, %r30, 8, 31, -1;
	mov.b32 	%f26, %r31;
	add.f32 	%f27, %f25, %f26;
	mov.b32 	%r32, %f27;
	shfl.sync.down.b32	%r33|%p9, %r32, 4, 31, -1;
	mov.b32 	%f28, %r33;
	add.f32 	%f29, %f27, %f28;
	mov.b32 	%r34, %f29;
	shfl.sync.down.b32	%r35|%p10, %r34, 2, 31, -1;
	mov.b32 	%f30, %r35;
	add.f32 	%f31, %f29, %f30;
	mov.b32 	%r36, %f31;
	shfl.sync.down.b32	%r37|%p11, %r36, 1, 31, -1;
	mov.b32 	%f32, %r37;
	add.f32 	%f8, %f31, %f32;
	setp.ne.s32 	%p12, %r5, 0;
	@%p12 bra 	$L__BB2_9;
	shr.u32 	%r38, %r1, 3;
	and.b32  	%r39, %r38, 124;
	mov.u32 	%r40, shared;
	add.s32 	%r41, %r40, %r39;
	st.shared.f32 	[%r41], %f8;
$L__BB2_9:
	bar.sync 	0;
	setp.gt.u32 	%p13, %r1, 31;
	@%p13 bra 	$L__BB2_14;
	shr.u32 	%r42, %r2, 5;
	setp.ge.u32 	%p14, %r5, %r42;
	mov.f32 	%f49, 0f00000000;
	@%p14 bra 	$L__BB2_12;
	shl.b32 	%r43, %r5, 2;
	mov.u32 	%r44, shared;
	add.s32 	%r45, %r44, %r43;
	ld.shared.f32 	%f49, [%r45];
$L__BB2_12:
	setp.ne.s32 	%p15, %r5, 0;
	mov.b32 	%r46, %f49;
	shfl.sync.down.b32	%r47|%p16, %r46, 16, 31, -1;
	mov.b32 	%f34, %r47;
	add.f32 	%f35, %f49, %f34;
	mov.b32 	%r48, %f35;
	shfl.sync.down.b32	%r49|%p17, %r48, 8, 31, -1;
	mov.b32 	%f36, %r49;
	add.f32 	%f37, %f35, %f36;
	mov.b32 	%r50, %f37;
	shfl.sync.down.b32	%r51|%p18, %r50, 4, 31, -1;
	mov.b32 	%f38, %r51;
	add.f32 	%f39, %f37, %f38;
	mov.b32 	%r52, %f39;
	shfl.sync.down.b32	%r53|%p19, %r52, 2, 31, -1;
	mov.b32 	%f40, %r53;
	add.f32 	%f41, %f39, %f40;
	mov.b32 	%r54, %f41;
	shfl.sync.down.b32	%r55|%p20, %r54, 1, 31, -1;
	mov.b32 	%f42, %r55;
	add.f32 	%f11, %f41, %f42;
	@%p15 bra 	$L__BB2_14;
	cvta.to.global.u64 	%rd12, %rd2;
	atom.global.add.f32 	%f43, [%rd12], %f11;
$L__BB2_14:
	ret;

}


// ===== COMPILED SASS (sm_100) =====

	.target	sm_100

	.elftype	@"ET_EXEC"


//--------------------- .note.nv.tkinfo           --------------------------
	.section	.note.nv.tkinfo,"",@"SHT_NOTE"
	.sectionflags	@"SHF_NOTE_NV_TKINFO"
	.tkinfo
        /*0018*/ 	.word	0x00000002
        /*0030*/ 	.string	""
        /*0030*/ 	.string	"ptxas"
        /*0030*/ 	.string	"Cuda compilation tools, release 13.0, V13.0.88"
        /*0030*/ 	.string	"Build cuda_13.0.r13.0/compiler.36424714_0"
        /*0030*/ 	.string	"-arch sm_100 -m 64 "



//--------------------- .note.nv.cuinfo           --------------------------
	.section	.note.nv.cuinfo,"",@"SHT_NOTE"
	.sectionflags	@"SHF_NOTE_NV_CUINFO"
        /*0018*/ 	.short	0x0002
        /*001a*/ 	.short	0x0064
        /*001c*/ 	.short	0x0082
	.zero		2


//--------------------- .nv.info                  --------------------------
	.section	.nv.info,"",@"SHT_CUDA_INFO"
	.align	4


	//----- nvinfo : EIATTR_REGCOUNT
	.align		4
        /*0000*/ 	.byte	0x04, 0x2f
        /*0002*/ 	.short	(.L_1 - .L_0)
	.align		4
.L_0:
        /*0004*/ 	.word	index@(_Z20reduce_atomic_kernelPKfPfi)
        /*0008*/ 	.word	0x00000016


	//----- nvinfo : EIATTR_FRAME_SIZE
	.align		4
.L_1:
        /*000c*/ 	.byte	0x04, 0x11
        /*000e*/ 	.short	(.L_3 - .L_2)
	.align		4
.L_2:
        /*0010*/ 	.word	index@(_Z20reduce_atomic_kernelPKfPfi)
        /*0014*/ 	.word	0x00000000


	//----- nvinfo : EIATTR_REGCOUNT
	.align		4
.L_3:
        /*0018*/ 	.byte	0x04, 0x2f
        /*001a*/ 	.short	(.L_5 - .L_4)
	.align		4
.L_4:
        /*001c*/ 	.word	index@(_Z20reduce_shared_kernelPKfPfi)
        /*0020*/ 	.word	0x00000010


	//----- nvinfo : EIATTR_FRAME_SIZE
	.align		4
.L_5:
        /*0024*/ 	.byte	0x04, 0x11
        /*0026*/ 	.short	(.L_7 - .L_6)
	.align		4
.L_6:
        /*0028*/ 	.word	index@(_Z20reduce_shared_kernelPKfPfi)
        /*002c*/ 	.word	0x00000000


	//----- nvinfo : EIATTR_REGCOUNT
	.align		4
.L_7:
        /*0030*/ 	.byte	0x04, 0x2f
        /*0032*/ 	.short	(.L_9 - .L_8)
	.align		4
.L_8:
        /*0034*/ 	.word	index@(_Z18reduce_warp_kernelPKfPfi)
        /*0038*/ 	.word	0x00000012


	//----- nvinfo : EIATTR_FRAME_SIZE
	.align		4
.L_9:
        /*003c*/ 	.byte	0x04, 0x11
        /*003e*/ 	.short	(.L_11 - .L_10)
	.align		4
.L_10:
        /*0040*/ 	.word	index@(_Z18reduce_warp_kernelPKfPfi)
        /*0044*/ 	.word	0x00000000


	//----- nvinfo : EIATTR_MIN_STACK_SIZE
	.align		4
.L_11:
        /*0048*/ 	.byte	0x04, 0x12
        /*004a*/ 	.short	(.L_13 - .L_12)
	.align		4
.L_12:
        /*004c*/ 	.word	index@(_Z18reduce_warp_kernelPKfPfi)
        /*0050*/ 	.word	0x00000000


	//----- nvinfo : EIATTR_MIN_STACK_SIZE
	.align		4
.L_13:
        /*0054*/ 	.byte	0x04, 0x12
        /*0056*/ 	.short	(.L_15 - .L_14)
	.align		4
.L_14:
        /*0058*/ 	.word	index@(_Z20reduce_shared_kernelPKfPfi)
        /*005c*/ 	.word	0x00000000


	//----- nvinfo : EIATTR_MIN_STACK_SIZE
	.align		4
.L_15:
        /*0060*/ 	.byte	0x04, 0x12
        /*0062*/ 	.short	(.L_17 - .L_16)
	.align		4
.L_16:
        /*0064*/ 	.word	index@(_Z20reduce_atomic_kernelPKfPfi)
        /*0068*/ 	.word	0x00000000
.L_17:


//--------------------- .nv.compat                --------------------------
	.section	.nv.compat,"",@"SHT_CUDA_COMPAT_INFO"
	.align	4
        /*0000*/ 	.byte	0x02, 0x09, 0x00, 0x00, 0x02, 0x02, 0x01, 0x00, 0x02, 0x05, 0x05, 0x00, 0x03, 0x07, 0x01, 0x01
        /*0010*/ 	.byte	0x02, 0x03, 0x00, 0x00, 0x02, 0x06, 0x01, 0x00, 0x04, 0x0b, 0x08, 0x00, 0x09, 0x00, 0x00, 0x00
        /*0020*/ 	.byte	0x00, 0x00, 0x00, 0x00


//--------------------- .nv.info._Z18reduce_warp_kernelPKfPfi --------------------------
	.section	.nv.info._Z18reduce_warp_kernelPKfPfi,"",@"SHT_CUDA_INFO"
	.sectionflags	@""
	.align	4


	//----- nvinfo : EIATTR_CUDA_API_VERSION
	.align		4
        /*0000*/ 	.byte	0x04, 0x37
        /*0002*/ 	.short	(.L_19 - .L_18)
.L_18:
        /*0004*/ 	.word	0x00000082


	//----- nvinfo : EIATTR_KPARAM_INFO
	.align		4
.L_19:
        /*0008*/ 	.byte	0x04, 0x17
        /*000a*/ 	.short	(.L_21 - .L_20)
.L_20:
        /*000c*/ 	.word	0x00000000
        /*0010*/ 	.short	0x0002
        /*0012*/ 	.short	0x0010
        /*0014*/ 	.byte	0x00, 0xf0, 0x11, 0x00


	//----- nvinfo : EIATTR_KPARAM_INFO
	.align		4
.L_21:
        /*0018*/ 	.byte	0x04, 0x17
        /*001a*/ 	.short	(.L_23 - .L_22)
.L_22:
        /*001c*/ 	.word	0x00000000
        /*0020*/ 	.short	0x0001
        /*0022*/ 	.short	0x0008
        /*0024*/ 	.byte	0x00, 0xf5, 0x21, 0x00


	//----- nvinfo : EIATTR_KPARAM_INFO
	.align		4
.L_23:
        /*0028*/ 	.byte	0x04, 0x17
        /*002a*/ 	.short	(.L_25 - .L_24)
.L_24:
        /*002c*/ 	.word	0x00000000
        /*0030*/ 	.short	0x0000
        /*0032*/ 	.short	0x0000
        /*0034*/ 	.byte	0x00, 0xf5, 0x21, 0x00


	//----- nvinfo : EIATTR_SPARSE_MMA_MASK
	.align		4
.L_25:
        /*0038*/ 	.byte	0x03, 0x50
        /*003a*/ 	.short	0x0000


	//----- nvinfo : EIATTR_MAXREG_COUNT
	.align		4
        /*003c*/ 	.byte	0x03, 0x1b
        /*003e*/ 	.short	0x00ff


	//----- nvinfo : EIATTR_NUM_BARRIERS
	.align		4
        /*0040*/ 	.byte	0x02, 0x4c
        /*0042*/ 	.byte	0x01
	.zero		1


	//----- nvinfo : EIATTR_MERCURY_ISA_VERSION
	.align		4
        /*0044*/ 	.byte	0x03, 0x5f
        /*0046*/ 	.short	0x0101


	//----- nvinfo : EIATTR_COOP_GROUP_MASK_REGIDS
	.align		4
        /*0048*/ 	.byte	0x04, 0x29
        /*004a*/ 	.short	(.L_27 - .L_26)


	//   ....[0]....
.L_26:
        /*004c*/ 	.word	0xffffffff


	//   ....[1]....
        /*0050*/ 	.word	0xffffffff


	//   ....[2]....
        /*0054*/ 	.word	0xffffffff


	//   ....[3]....
        /*0058*/ 	.word	0xffffffff


	//   ....[4]....
        /*005c*/ 	.word	0xffffffff


	//   ....[5]....
        /*0060*/ 	.word	0xffffffff


	//   ....[6]....
        /*0064*/ 	.word	0xffffffff


	//   ....[7]....
        /*0068*/ 	.word	0xffffffff


	//   ....[8]....
        /*006c*/ 	.word	0xffffffff


	//   ....[9]....
        /*0070*/ 	.word	0xffffffff


	//----- nvinfo : EIATTR_COOP_GROUP_INSTR_OFFSETS
	.align		4
.L_27:
        /*0074*/ 	.byte	0x04, 0x28
        /*0076*/ 	.short	(.L_29 - .L_28)


	//   ....[0]....
.L_28:
        /*0078*/ 	.word	0x000004b0


	//   ....[1]....
        /*007c*/ 	.word	0x00000520


	//   ....[2]....
        /*0080*/ 	.word	0x00000560


	//   ....[3]....
        /*0084*/ 	.word	0x00000590


	//   ....[4]....
        /*0088*/ 	.word	0x000005b0


	//   ....[5]....
        /*008c*/ 	.word	0x00000680


	//   ....[6]....
        /*0090*/ 	.word	0x000006a0


	//   ....[7]....
        /*0094*/ 	.word	0x000006c0


	//   ....[8]....
        /*0098*/ 	.word	0x000006e0


	//   ....[9]....
        /*009c*/ 	.word	0x00000700


	//----- nvinfo : EIATTR_VRC_CTA_INIT_COUNT
	.align		4
.L_29:
        /*00a0*/ 	.byte	0x02, 0x4a
	.zero		1
	.zero		1


	//----- nvinfo : EIATTR_EXIT_INSTR_OFFSETS
	.align		4
        /*00a4*/ 	.byte	0x04, 0x1c
        /*00a6*/ 	.short	(.L_31 - .L_30)


	//   ....[0]....
.L_30:
        /*00a8*/ 	.word	0x000005f0


	//   ....[1]....
        /*00ac*/ 	.word	0x00000710


	//   ....[2]....
        /*00b0*/ 	.word	0x00000750


	//----- nvinfo : EIATTR_CRS_STACK_SIZE
	.align		4
.L_31:
        /*00b4*/ 	.byte	0x04, 0x1e
        /*00b6*/ 	.short	(.L_33 - .L_32)
.L_32:
        /*00b8*/ 	.word	0x00000000


	//----- nvinfo : EIATTR_CBANK_PARAM_SIZE
	.align		4
.L_33:
        /*00bc*/ 	.byte	0x03, 0x19
        /*00be*/ 	.short	0x0014


	//----- nvinfo : EIATTR_PARAM_CBANK
	.align		4
        /*00c0*/ 	.byte	0x04, 0x0a
        /*00c2*/ 	.short	(.L_35 - .L_34)
	.align		4
.L_34:
        /*00c4*/ 	.word	index@(.nv.constant0._Z18reduce_warp_kernelPKfPfi)
        /*00c8*/ 	.short	0x0380
        /*00ca*/ 	.short	0x0014


	//----- nvinfo : EIATTR_SW_WAR
	.align		4
.L_35:
        /*00cc*/ 	.byte	0x04, 0x36
        /*00ce*/ 	.short	(.L_37 - .L_36)
.L_36:
        /*00d0*/ 	.word	0x00000008
.L_37:


//--------------------- .nv.info._Z20reduce_shared_kernelPKfPfi --------------------------
	.section	.nv.info._Z20reduce_shared_kernelPKfPfi,"",@"SHT_CUDA_INFO"
	.sectionflags	@""
	.align	4


	//----- nvinfo : EIATTR_CUDA_API_VERSION
	.align		4
        /*0000*/ 	.byte	0x04, 0x37
        /*0002*/ 	.short	(.L_39 - .L_38)
.L_38:
        /*0004*/ 	.word	0x00000082


	//----- nvinfo : EIATTR_KPARAM_INFO
	.align		4
.L_39:
        /*0008*/ 	.byte	0x04, 0x17
        /*000a*/ 	.short	(.L_41 - .L_40)
.L_40:
        /*000c*/ 	.word	0x00000000
        /*0010*/ 	.short	0x0002
        /*0012*/ 	.short	0x0010
        /*0014*/ 	.byte	0x00, 0xf0, 0x11, 0x00


	//----- nvinfo : EIATTR_KPARAM_INFO
	.align		4
.L_41:
        /*0018*/ 	.byte	0x04, 0x17
        /*001a*/ 	.short	(.L_43 - .L_42)
.L_42:
        /*001c*/ 	.word	0x00000000
        /*0020*/ 	.short	0x0001
        /*0022*/ 	.short	0x0008
        /*0024*/ 	.byte	0x00, 0xf5, 0x21, 0x00


	//----- nvinfo : EIATTR_KPARAM_INFO
	.align		4
.L_43:
        /*0028*/ 	.byte	0x04, 0x17
        /*002a*/ 	.short	(.L_45 - .L_44)
.L_44:
        /*002c*/ 	.word	0x00000000
        /*0030*/ 	.short	0x0000
        /*0032*/ 	.short	0x0000
        /*0034*/ 	.byte	0x00, 0xf5, 0x21, 0x00


	//----- nvinfo : EIATTR_SPARSE_MMA_MASK
	.align		4
.L_45:
        /*0038*/ 	.byte	0x03, 0x50
        /*003a*/ 	.short	0x0000


	//----- nvinfo : EIATTR_MAXREG_COUNT
	.align		4
        /*003c*/ 	.byte	0x03, 0x1b
        /*003e*/ 	.short	0x00ff


	//----- nvinfo : EIATTR_NUM_BARRIERS
	.align		4
        /*0040*/ 	.byte	0x02, 0x4c
        /*0042*/ 	.byte	0x01
	.zero		1


	//----- nvinfo : EIATTR_MERCURY_ISA_VERSION
	.align		4
        /*0044*/ 	.byte	0x03, 0x5f
        /*0046*/ 	.short	0x0101


	//----- nvinfo : EIATTR_VRC_CTA_INIT_COUNT
	.align		4
        /*0048*/ 	.byte	0x02, 0x4a
	.zero		1
	.zero		1


	//----- nvinfo : EIATTR_EXIT_INSTR_OFFSETS
	.align		4
        /*004c*/ 	.byte	0x04, 0x1c
        /*004e*/ 	.short	(.L_47 - .L_46)


	//   ....[0]....
.L_46:
        /*0050*/ 	.word	0x000005e0


	//   ....[1]....
        /*0054*/ 	.word	0x00000650


	//----- nvinfo : EIATTR_CRS_STACK_SIZE
	.align		4
.L_47:
        /*0058*/ 	.byte	0x04, 0x1e
        /*005a*/ 	.short	(.L_49 - .L_48)
.L_48:
        /*005c*/ 	.word	0x00000000


	//----- nvinfo : EIATTR_CBANK_PARAM_SIZE
	.align		4
.L_49:
        /*0060*/ 	.byte	0x03, 0x19
        /*0062*/ 	.short	0x0014


	//----- nvinfo : EIATTR_PARAM_CBANK
	.align		4
        /*0064*/ 	.byte	0x04, 0x0a
        /*0066*/ 	.short	(.L_51 - .L_50)
	.align		4
.L_50:
        /*0068*/ 	.word	index@(.nv.constant0._Z20reduce_shared_kernelPKfPfi)
        /*006c*/ 	.short	0x0380
        /*006e*/ 	.short	0x0014


	//----- nvinfo : EIATTR_SW_WAR
	.align		4
.L_51:
        /*0070*/ 	.byte	0x04, 0x36
        /*0072*/ 	.short	(.L_53 - .L_52)
.L_52:
        /*0074*/ 	.word	0x00000008
.L_53:


//--------------------- .nv.info._Z20reduce_atomic_kernelPKfPfi --------------------------
	.section	.nv.info._Z20reduce_atomic_kernelPKfPfi,"",@"SHT_CUDA_INFO"
	.sectionflags	@""
	.align	4


	//----- nvinfo : EIATTR_CUDA_API_VERSION
	.align		4
        /*0000*/ 	.byte	0x04, 0x37
        /*0002*/ 	.short	(.L_55 - .L_54)
.L_54:
        /*0004*/ 	.word	0x00000082


	//----- nvinfo : EIATTR_KPARAM_INFO
	.align		4
.L_55:
        /*0008*/ 	.byte	0x04, 0x17
        /*000a*/ 	.short	(.L_57 - .L_56)
.L_56:
        /*000c*/ 	.word	0x00000000
        /*0010*/ 	.short	0x0002
        /*0012*/ 	.short	0x0010
        /*0014*/ 	.byte	0x00, 0xf0, 0x11, 0x00


	//----- nvinfo : EIATTR_KPARAM_INFO
	.align		4
.L_57:
        /*0018*/ 	.byte	0x04, 0x17
        /*001a*/ 	.short	(.L_59 - .L_58)
.L_58:
        /*001c*/ 	.word	0x00000000
        /*0020*/ 	.short	0x0001
        /*0022*/ 	.short	0x0008
        /*0024*/ 	.byte	0x00, 0xf5, 0x21, 0x00


	//----- nvinfo : EIATTR_KPARAM_INFO
	.align		4
.L_59:
        /*0028*/ 	.byte	0x04, 0x17
        /*002a*/ 	.short	(.L_61 - .L_60)
.L_60:
        /*002c*/ 	.word	0x00000000
        /*0030*/ 	.short	0x0000
        /*0032*/ 	.short	0x0000
        /*0034*/ 	.byte	0x00, 0xf5, 0x21, 0x00


	//----- nvinfo : EIATTR_SPARSE_MMA_MASK
	.align		4
.L_61:
        /*0038*/ 	.byte	0x03, 0x50
        /*003a*/ 	.short	0x0000


	//----- nvinfo : EIATTR_MAXREG_COUNT
	.align		4
        /*003c*/ 	.byte	0x03, 0x1b
        /*003e*/ 	.short	0x00ff


	//----- nvinfo : EIATTR_MERCURY_ISA_VERSION
	.align		4
        /*0040*/ 	.byte	0x03, 0x5f
        /*0042*/ 	.short	0x0101


	//----- nvinfo : EIATTR_VRC_CTA_INIT_COUNT
	.align		4
        /*0044*/ 	.byte	0x02, 0x4a
	.zero		1
	.zero		1


	//----- nvinfo : EIATTR_EXIT_INSTR_OFFSETS
	.align		4
        /*0048*/ 	.byte	0x04, 0x1c
        /*004a*/ 	.short	(.L_63 - .L_62)


	//   ....[0]....
.L_62:
        /*004c*/ 	.word	0x00000090


	//   ....[1]....
        /*0050*/ 	.word	0x00000350


	//   ....[2]....
        /*0054*/ 	.word	0x00000470


	//----- nvinfo : EIATTR_CRS_STACK_SIZE
	.align		4
.L_63:
        /*0058*/ 	.byte	0x04, 0x1e
        /*005a*/ 	.short	(.L_65 - .L_64)
.L_64:
        /*005c*/ 	.word	0x00000000


	//----- nvinfo : EIATTR_CBANK_PARAM_SIZE
	.align		4
.L_65:
        /*0060*/ 	.byte	0x03, 0x19
        /*0062*/ 	.short	0x0014


	//----- nvinfo : EIATTR_PARAM_CBANK
	.align		4
        /*0064*/ 	.byte	0x04, 0x0a
        /*0066*/ 	.short	(.L_67 - .L_66)
	.align		4
.L_66:
        /*0068*/ 	.word	index@(.nv.constant0._Z20reduce_atomic_kernelPKfPfi)
        /*006c*/ 	.short	0x0380
        /*006e*/ 	.short	0x0014


	//----- nvinfo : EIATTR_SW_WAR
	.align		4
.L_67:
        /*0070*/ 	.byte	0x04, 0x36
        /*0072*/ 	.short	(.L_69 - .L_68)
.L_68:
        /*0074*/ 	.word	0x00000008
.L_69:


//--------------------- .nv.callgraph             --------------------------
	.section	.nv.callgraph,"",@"SHT_CUDA_CALLGRAPH"
	.align	4
	.sectionentsize	8
	.align		4
        /*0000*/ 	.word	0x00000000
	.align		4
        /*0004*/ 	.word	0xffffffff
	.align		4
        /*0008*/ 	.word	0x00000000
	.align		4
        /*000c*/ 	.word	0xfffffffe
	.align		4
        /*0010*/ 	.word	0x00000000
	.align		4
        /*0014*/ 	.word	0xfffffffd
	.align		4
        /*0018*/ 	.word	0x00000000
	.align		4
        /*001c*/ 	.word	0xfffffffc


//--------------------- .text._Z18reduce_warp_kernelPKfPfi --------------------------
	.section	.text._Z18reduce_warp_kernelPKfPfi,"ax",@progbits
	.align	128
        .global         _Z18reduce_warp_kernelPKfPfi
        .type           _Z18reduce_warp_kernelPKfPfi,@function
        .size           _Z18reduce_warp_kernelPKfPfi,(.L_x_21 - _Z18reduce_warp_kernelPKfPfi)
        .other          _Z18reduce_warp_kernelPKfPfi,@"STO_CUDA_ENTRY STV_DEFAULT"
_Z18reduce_warp_kernelPKfPfi:
.text._Z18reduce_warp_kernelPKfPfi:
[----:B------:R-:W-:Y:S01]  /*0000*/  LDC R1, c[0x0][0x37c] ;  /* 0x0000df00ff017b82 */ /* 0x000fe20000000800 */
[----:B------:R-:W0:Y:S07]  /*0010*/  S2R R0, SR_TID.X ;  /* 0x0000000000007919 */ /* 0x000e2e0000002100 */
[----:B------:R-:W1:Y:S01]  /*0020*/  S2UR UR6, SR_CTAID.X ;  /* 0x00000000000679c3 */ /* 0x000e620000002500 */
[----:B------:R-:W2:Y:S01]  /*0030*/  LDCU UR8, c[0x0][0x390] ;  /* 0x00007200ff0877ac */ /* 0x000ea20008000800 */
[----:B------:R-:W-:Y:S01]  /*0040*/  BSSY.RECONVERGENT B0, `(.L_x_0) ;  /* 0x0000046000007945 */ /* 0x000fe20003800200 */
[----:B------:R-:W-:Y:S01]  /*0050*/  IMAD.MOV.U32 R6, RZ, RZ, RZ ;  /* 0x000000ffff067224 */ /* 0x000fe200078e00ff */
[----:B------:R-:W3:Y:S04]  /*0060*/  LDCU.64 UR4, c[0x0][0x358] ;  /* 0x00006b00ff0477ac */ /* 0x000ee80008000a00 */
[----:B------:R-:W1:Y:S01]  /*0070*/  LDC R3, c[0x0][0x360] ;  /* 0x0000d800ff037b82 */ /* 0x000e620000000800 */
[----:B------:R-:W4:Y:S01]  /*0080*/  LDCU UR7, c[0x0][0x370] ;  /* 0x00006e00ff0777ac */ /* 0x000f220008000800 */
[----:B0-----:R-:W-:Y:S01]  /*0090*/  LOP3.LUT R2, R0, 0x1f, RZ, 0xc0, !PT ;  /* 0x0000001f00027812 */ /* 0x001fe200078ec0ff */
[----:B-1----:R-:W-:-:S05]  /*00a0*/  IMAD R5, R3, UR6, R0 ;  /* 0x0000000603057c24 */ /* 0x002fca000f8e0200 */
[----:B--2---:R-:W-:-:S13]  /*00b0*/  ISETP.GE.AND P0, PT, R5, UR8, PT ;  /* 0x0000000805007c0c */ /* 0x004fda000bf06270 */
[----:B---34-:R-:W-:Y:S05]  /*00c0*/  @P0 BRA `(.L_x_1) ;  /* 0x0000000000f40947 */ /* 0x018fea0003800000 */
[----:B------:R-:W-:Y:S01]  /*00d0*/  IMAD R4, R3, UR7, RZ ;  /* 0x0000000703047c24 */ /* 0x000fe2000f8e02ff */
[----:B------:R-:W-:Y:S03]  /*00e0*/  BSSY.RECONVERGENT B1, `(.L_x_2) ;  /* 0x000002a000017945 */ /* 0x000fe60003800200 */
[----:B------:R-:W0:Y:S01]  /*00f0*/  I2F.U32.RP R11, R4 ;  /* 0x00000004000b7306 */ /* 0x000e220000209000 */
[C---:B------:R-:W-:Y:S01]  /*0100*/  IMAD.IADD R8, R4.reuse, 0x1, R5 ;  /* 0x0000000104087824 */ /* 0x040fe200078e0205 */
[----:B------:R-:W-:Y:S02]  /*0110*/  IADD3 R13, PT, PT, RZ, -R4, RZ ;  /* 0x80000004ff0d7210 */ /* 0x000fe40007ffe0ff */
[----:B------:R-:W-:Y:S02]  /*0120*/  ISETP.NE.U32.AND P2, PT, R4, RZ, PT ;  /* 0x000000ff0400720c */ /* 0x000fe40003f45070 */
[----:B------:R-:W-:-:S02]  /*0130*/  ISETP.GE.AND P0, PT, R8, UR8, PT ;  /* 0x0000000808007c0c */ /* 0x000fc4000bf06270 */
[----:B------:R-:W-:Y:S02]  /*0140*/  VIMNMX R9, PT, PT, R8, UR8, !PT ;  /* 0x0000000808097c48 */ /* 0x000fe4000ffe0100 */
[----:B------:R-:W-:-:S04]  /*0150*/  SEL R10, RZ, 0x1, P0 ;  /* 0x00000001ff0a7807 */ /* 0x000fc80000000000 */
[----:B------:R-:W-:Y:S01]  /*0160*/  IADD3 R9, PT, PT, R9, -R8, -R10 ;  /* 0x8000000809097210 */ /* 0x000fe20007ffe80a */
[----:B0-----:R-:W0:Y:S02]  /*0170*/  MUFU.RCP R11, R11 ;  /* 0x0000000b000b7308 */ /* 0x001e240000001000 */
[----:B0-----:R-:W-:-:S06]  /*0180*/  VIADD R6, R11, 0xffffffe ;  /* 0x0ffffffe0b067836 */ /* 0x001fcc0000000000 */
[----:B------:R0:W1:Y:S02]  /*0190*/  F2I.FTZ.U32.TRUNC.NTZ R7, R6 ;  /* 0x0000000600077305 */ /* 0x000064000021f000 */
[----:B0-----:R-:W-:Y:S02]  /*01a0*/  HFMA2 R6, -RZ, RZ, 0, 0 ;  /* 0x00000000ff067431 */ /* 0x001fe400000001ff */
[----:B-1----:R-:W-:-:S04]  /*01b0*/  IMAD R13, R13, R7, RZ ;  /* 0x000000070d0d7224 */ /* 0x002fc800078e02ff */
[----:B------:R-:W-:-:S06]  /*01c0*/  IMAD.HI.U32 R12, R7, R13, R6 ;  /* 0x0000000d070c7227 */ /* 0x000fcc00078e0006 */
[----:B------:R-:W-:-:S04]  /*01d0*/  IMAD.HI.U32 R7, R12, R9, RZ ;  /* 0x000000090c077227 */ /* 0x000fc800078e00ff */
[----:B------:R-:W-:-:S04]  /*01e0*/  IMAD.MOV R6, RZ, RZ, -R7 ;  /* 0x000000ffff067224 */ /* 0x000fc800078e0a07 */
[----:B------:R-:W-:-:S05]  /*01f0*/  IMAD R9, R4, R6, R9 ;  /* 0x0000000604097224 */ /* 0x000fca00078e0209 */
[----:B------:R-:W-:-:S13]  /*0200*/  ISETP.GE.U32.AND P0, PT, R9, R4, PT ;  /* 0x000000040900720c */ /* 0x000fda0003f06070 */
[----:B------:R-:W-:Y:S01]  /*0210*/  @P0 IADD3 R9, PT, PT, -R4, R9, RZ ;  /* 0x0000000904090210 */ /* 0x000fe20007ffe1ff */
[----:B------:R-:W-:-:S03]  /*0220*/  @P0 VIADD R7, R7, 0x1 ;  /* 0x0000000107070836 */ /* 0x000fc60000000000 */
[----:B------:R-:W-:-:S13]  /*0230*/  ISETP.GE.U32.AND P1, PT, R9, R4, PT ;  /* 0x000000040900720c */ /* 0x000fda0003f26070 */
[----:B------:R-:W-:Y:S02]  /*0240*/  @P1 IADD3 R7, PT, PT, R7, 0x1, RZ ;  /* 0x0000000107071810 */ /* 0x000fe40007ffe0ff */
[----:B------:R-:W-:-:S05]  /*0250*/  @!P2 LOP3.LUT R7, RZ, R4, RZ, 0x33, !PT ;  /* 0x00000004ff07a212 */ /* 0x000fca00078e33ff */
[----:B------:R-:W-:-:S05]  /*0260*/  IMAD.IADD R7, R10, 0x1, R7 ;  /* 0x000000010a077824 */ /* 0x000fca00078e0207 */
[C---:B------:R-:W-:Y:S02]  /*0270*/  LOP3.LUT R6, R7.reuse, 0x3, RZ, 0xc0, !PT ;  /* 0x0000000307067812 */ /* 0x040fe400078ec0ff */
[----:B------:R-:W-:Y:S02]  /*0280*/  ISETP.GE.U32.AND P1, PT, R7, 0x3, PT ;  /* 0x000000030700780c */ /* 0x000fe40003f26070 */
[----:B------:R-:W-:Y:S02]  /*0290*/  ISETP.NE.AND P0, PT, R6, 0x3, PT ;  /* 0x000000030600780c */ /* 0x000fe40003f05270 */
[----:B------:R-:W-:-:S11]  /*02a0*/  MOV R6, RZ ;  /* 0x000000ff00067202 */ /* 0x000fd60000000f00 */
[----:B------:R-:W-:Y:S05]  /*02b0*/  @!P0 BRA `(.L_x_3) ;  /* 0x0000000000308947 */ /* 0x000fea0003800000 */
[----:B------:R-:W0:Y:S01]  /*02c0*/  LDC.64 R10, c[0x0][0x380] ;  /* 0x0000e000ff0a7b82 */ /* 0x000e220000000a00 */
[----:B------:R-:W-:-:S05]  /*02d0*/  VIADD R6, R7, 0x1 ;  /* 0x0000000107067836 */ /* 0x000fca0000000000 */
[----:B------:R-:W-:Y:S02]  /*02e0*/  LOP3.LUT R7, R6, 0x3, RZ, 0xc0, !PT ;  /* 0x0000000306077812 */ /* 0x000fe400078ec0ff */
[----:B------:R-:W-:-:S03]  /*02f0*/  MOV R6, RZ ;  /* 0x000000ff00067202 */ /* 0x000fc60000000f00 */
[----:B------:R-:W-:-:S07]  /*0300*/  IMAD.MOV R7, RZ, RZ, -R7 ;  /* 0x000000ffff077224 */ /* 0x000fce00078e0a07 */
.L_x_4:
[----:B0-----:R-:W-:-:S06]  /*0310*/  IMAD.WIDE R8, R5, 0x4, R10 ;  /* 0x0000000405087825 */ /* 0x001fcc00078e020a */
[----:B------:R-:W2:Y:S01]  /*0320*/  LDG.E R9, desc[UR4][R8.64] ;  /* 0x0000000408097981 */ /* 0x000ea2000c1e1900 */
[----:B------:R-:W-:Y:S01]  /*0330*/  IADD3 R7, PT, PT, R7, 0x1, RZ ;  /* 0x0000000107077810 */ /* 0x000fe20007ffe0ff */
[----:B------:R-:W-:-:S03]  /*0340*/  IMAD.IADD R5, R4, 0x1, R5 ;  /* 0x0000000104057824 */ /* 0x000fc600078e0205 */
[----:B------:R-:W-:Y:S01]  /*0350*/  ISETP.NE.AND P0, PT, R7, RZ, PT ;  /* 0x000000ff0700720c */ /* 0x000fe20003f05270 */
[----:B--2---:R-:W-:-:S12]  /*0360*/  FADD R6, R9, R6 ;  /* 0x0000000609067221 */ /* 0x004fd80000000000 */
[----:B------:R-:W-:Y:S05]  /*0370*/  @P0 BRA `(.L_x_4) ;  /* 0xfffffffc00e40947 */ /* 0x000fea000383ffff */
.L_x_3:
[----:B------:R-:W-:Y:S05]  /*0380*/  BSYNC.RECONVERGENT B1 ;  /* 0x0000000000017941 */ /* 0x000fea0003800200 */
.L_x_2:
[----:B------:R-:W-:Y:S05]  /*0390*/  @!P1 BRA `(.L_x_1) ;  /* 0x0000000000409947 */ /* 0x000fea0003800000 */
.L_x_5:
[----:B------:R-:W0:Y:S02]  /*03a0*/  LDC.64 R8, c[0x0][0x380] ;  /* 0x0000e000ff087b82 */ /* 0x000e240000000a00 */
[----:B0-----:R-:W-:-:S04]  /*03b0*/  IMAD.WIDE R14, R5, 0x4, R8 ;  /* 0x00000004050e7825 */ /* 0x001fc800078e0208 */
[C---:B------:R-:W-:Y:S02]  /*03c0*/  IMAD.WIDE R8, R4.reuse, 0x4, R14 ;  /* 0x0000000404087825 */ /* 0x040fe400078e020e */
[----:B------:R-:W2:Y:S02]  /*03d0*/  LDG.E R15, desc[UR4][R14.64] ;  /* 0x000000040e0f7981 */ /* 0x000ea4000c1e1900 */
[C---:B------:R-:W-:Y:S02]  /*03e0*/  IMAD.WIDE R10, R4.reuse, 0x4, R8 ;  /* 0x00000004040a7825 */ /* 0x040fe400078e0208 */
[----:B------:R-:W3:Y:S02]  /*03f0*/  LDG.E R9, desc[UR4][R8.64] ;  /* 0x0000000408097981 */ /* 0x000ee4000c1e1900 */
[C---:B------:R-:W-:Y:S02]  /*0400*/  IMAD.WIDE R12, R4.reuse, 0x4, R10 ;  /* 0x00000004040c7825 */ /* 0x040fe400078e020a */
[----:B------:R-:W4:Y:S04]  /*0410*/  LDG.E R11, desc[UR4][R10.64] ;  /* 0x000000040a0b7981 */ /* 0x000f28000c1e1900 */
[----:B------:R-:W5:Y:S01]  /*0420*/  LDG.E R13, desc[UR4][R12.64] ;  /* 0x000000040c0d7981 */ /* 0x000f62000c1e1900 */
[----:B------:R-:W-:-:S04]  /*0430*/  LEA R5, R4, R5, 0x2 ;  /* 0x0000000504057211 */ /* 0x000fc800078e10ff */
[----:B------:R-:W-:Y:S01]  /*0440*/  ISETP.GE.AND P0, PT, R5, UR8, PT ;  /* 0x0000000805007c0c */ /* 0x000fe2000bf06270 */
[----:B--2---:R-:W-:-:S04]  /*0450*/  FADD R6, R15, R6 ;  /* 0x000000060f067221 */ /* 0x004fc80000000000 */
[----:B---3--:R-:W-:-:S04]  /*0460*/  FADD R6, R6, R9 ;  /* 0x0000000906067221 */ /* 0x008fc80000000000 */
[----:B----4-:R-:W-:-:S04]  /*0470*/  FADD R6, R6, R11 ;  /* 0x0000000b06067221 */ /* 0x010fc80000000000 */
[----:B-----5:R-:W-:Y:S01]  /*0480*/  FADD R6, R6, R13 ;  /* 0x0000000d06067221 */ /* 0x020fe20000000000 */
[----:B------:R-:W-:Y:S06]  /*0490*/  @!P0 BRA `(.L_x_5) ;  /* 0xfffffffc00c08947 */ /* 0x000fec000383ffff */
.L_x_1:
[----:B------:R-:W-:Y:S05]  /*04a0*/  BSYNC.RECONVERGENT B0 ;  /* 0x0000000000007941 */ /* 0x000fea0003800200 */
.L_x_0:
[----:B------:R-:W0:Y:S01]  /*04b0*/  SHFL.DOWN PT, R5, R6, 0x10, 0x1f ;  /* 0x0a001f0006057f89 */ /* 0x000e2200000e0000 */
[----:B------:R-:W-:Y:S02]  /*04c0*/  ISETP.NE.AND P0, PT, R2, RZ, PT ;  /* 0x000000ff0200720c */ /* 0x000fe40003f05270 */
[----:B------:R-:W-:-:S11]  /*04d0*/  ISETP.GT.U32.AND P1, PT, R0, 0x1f, PT ;  /* 0x0000001f0000780c */ /* 0x000fd60003f24070 */
[----:B------:R-:W1:Y:S01]  /*04e0*/  @!P0 S2R R11, SR_CgaCtaId ;  /* 0x00000000000b8919 */ /* 0x000e620000008800 */
[----:B------:R-:W-:Y:S01]  /*04f0*/  @!P0 MOV R10, 0x400 ;  /* 0x00000400000a8802 */ /* 0x000fe20000000f00 */
[----:B0-----:R-:W-:Y:S01]  /*0500*/  FADD R5, R5, R6 ;  /* 0x0000000605057221 */ /* 0x001fe20000000000 */
[----:B------:R-:W-:-:S04]  /*0510*/  @!P0 SHF.R.U32.HI R6, RZ, 0x3, R0 ;  /* 0x00000003ff068819 */ /* 0x000fc80000011600 */
[----:B------:R-:W0:Y:S01]  /*0520*/  SHFL.DOWN PT, R4, R5, 0x8, 0x1f ;  /* 0x09001f0005047f89 */ /* 0x000e2200000e0000 */
[----:B------:R-:W-:Y:S01]  /*0530*/  @!P0 LOP3.LUT R6, R6, 0x7c, RZ, 0xc0, !PT ;  /* 0x0000007c06068812 */ /* 0x000fe200078ec0ff */
[----:B0-----:R-:W-:Y:S01]  /*0540*/  FADD R4, R5, R4 ;  /* 0x0000000405047221 */ /* 0x001fe20000000000 */
[----:B-1----:R-:W-:-:S04]  /*0550*/  @!P0 LEA R5, R11, R10, 0x18 ;  /* 0x0000000a0b058211 */ /* 0x002fc800078ec0ff */
[----:B------:R-:W0:Y:S01]  /*0560*/  SHFL.DOWN PT, R7, R4, 0x4, 0x1f ;  /* 0x08801f0004077f89 */ /* 0x000e2200000e0000 */
[----:B------:R-:W-:Y:S02]  /*0570*/  @!P0 IMAD.IADD R5, R6, 0x1, R5 ;  /* 0x0000000106058824 */ /* 0x000fe400078e0205 */
[----:B0-----:R-:W-:-:S05]  /*0580*/  FADD R7, R4, R7 ;  /* 0x0000000704077221 */ /* 0x001fca0000000000 */
[----:B------:R-:W0:Y:S02]  /*0590*/  SHFL.DOWN PT, R8, R7, 0x2, 0x1f ;  /* 0x08401f0007087f89 */ /* 0x000e2400000e0000 */
[----:B0-----:R-:W-:-:S05]  /*05a0*/  FADD R8, R7, R8 ;  /* 0x0000000807087221 */ /* 0x001fca0000000000 */
[----:B------:R-:W0:Y:S02]  /*05b0*/  SHFL.DOWN PT, R9, R8, 0x1, 0x1f ;  /* 0x08201f0008097f89 */ /* 0x000e2400000e0000 */
[----:B0-----:R-:W-:-:S05]  /*05c0*/  FADD R4, R8, R9 ;  /* 0x0000000908047221 */ /* 0x001fca0000000000 */
[----:B------:R0:W-:Y:S01]  /*05d0*/  @!P0 STS [R5], R4 ;  /* 0x0000000405008388 */ /* 0x0001e20000000800 */
[----:B------:R-:W-:Y:S06]  /*05e0*/  BAR.SYNC.DEFER_BLOCKING 0x0 ;  /* 0x0000000000007b1d */ /* 0x000fec0000010000 */
[----:B------:R-:W-:Y:S05]  /*05f0*/  @P1 EXIT ;  /* 0x000000000000194d */ /* 0x000fea0003800000 */
[----:B------:R-:W-:-:S04]  /*0600*/  SHF.R.U32.HI R3, RZ, 0x5, R3 ;  /* 0x00000005ff037819 */ /* 0x000fc80000011603 */
[----:B------:R-:W-:-:S13]  /*0610*/  ISETP.GE.U32.AND P1, PT, R2, R3, PT ;  /* 0x000000030200720c */ /* 0x000fda0003f26070 */
[----:B------:R-:W1:Y:S01]  /*0620*/  @!P1 S2R R3, SR_CgaCtaId ;  /* 0x0000000000039919 */ /* 0x000e620000008800 */
[----:B------:R-:W-:-:S04]  /*0630*/  @!P1 MOV R0, 0x400 ;  /* 0x0000040000009802 */ /* 0x000fc80000000f00 */
[----:B-1----:R-:W-:Y:S01]  /*0640*/  @!P1 LEA R3, R3, R0, 0x18 ;  /* 0x0000000003039211 */ /* 0x002fe200078ec0ff */
[----:B------:R-:W-:-:S03]  /*0650*/  HFMA2 R0, -RZ, RZ, 0, 0 ;  /* 0x00000000ff007431 */ /* 0x000fc600000001ff */
[----:B------:R-:W-:-:S05]  /*0660*/  @!P1 LEA R2, R2, R3, 0x2 ;  /* 0x0000000302029211 */ /* 0x000fca00078e10ff */
[----:B------:R-:W1:Y:S04]  /*0670*/  @!P1 LDS R0, [R2] ;  /* 0x0000000002009984 */ /* 0x000e680000000800 */
[----:B-1----:R-:W1:Y:S02]  /*0680*/  SHFL.DOWN PT, R3, R0, 0x10, 0x1f ;  /* 0x0a001f0000037f89 */ /* 0x002e6400000e0000 */
[----:B-1----:R-:W-:-:S05]  /*0690*/  FADD R3, R3, R0 ;  /* 0x0000000003037221 */ /* 0x002fca0000000000 */
[----:B0-----:R-:W0:Y:S02]  /*06a0*/  SHFL.DOWN PT, R4, R3, 0x8, 0x1f ;  /* 0x09001f0003047f89 */ /* 0x001e2400000e0000 */
[----:B0-----:R-:W-:-:S05]  /*06b0*/  FADD R4, R3, R4 ;  /* 0x0000000403047221 */ /* 0x001fca0000000000 */
[----:B------:R-:W0:Y:S02]  /*06c0*/  SHFL.DOWN PT, R5, R4, 0x4, 0x1f ;  /* 0x08801f0004057f89 */ /* 0x000e2400000e0000 */
[----:B0-----:R-:W-:-:S05]  /*06d0*/  FADD R5, R4, R5 ;  /* 0x0000000504057221 */ /* 0x001fca0000000000 */
[----:B------:R-:W0:Y:S02]  /*06e0*/  SHFL.DOWN PT, R6, R5, 0x2, 0x1f ;  /* 0x08401f0005067f89 */ /* 0x000e2400000e0000 */
[----:B0-----:R-:W-:-:S05]  /*06f0*/  FADD R6, R5, R6 ;  /* 0x0000000605067221 */ /* 0x001fca0000000000 */
[----:B------:R0:W1:Y:S01]  /*0700*/  SHFL.DOWN PT, R7, R6, 0x1, 0x1f ;  /* 0x08201f0006077f89 */ /* 0x00006200000e0000 */
[----:B------:R-:W-:Y:S05]  /*0710*/  @P0 EXIT ;  /* 0x000000000000094d */ /* 0x000fea0003800000 */
[----:B------:R-:W2:Y:S01]  /*0720*/  LDC.64 R2, c[0x0][0x388] ;  /* 0x0000e200ff027b82 */ /* 0x000ea20000000a00 */
[----:B-1----:R-:W-:-:S05]  /*0730*/  FADD R7, R6, R7 ;  /* 0x0000000706077221 */ /* 0x002fca0000000000 */
[----:B--2---:R-:W-:Y:S01]  /*0740*/  REDG.E.ADD.F32.FTZ.RN.STRONG.GPU desc[UR4][R2.64], R7 ;  /* 0x00000007020079a6 */ /* 0x004fe2000c12f304 */
[----:B------:R-:W-:Y:S05]  /*0750*/  EXIT ;  /* 0x000000000000794d */ /* 0x000fea0003800000 */
.L_x_6:
[----:B------:R-:W-:-:S00]  /*0760*/  BRA `(.L_x_6) ;  /* 0xfffffffc00fc7947 */ /* 0x000fc0000383ffff */
[----:B------:R-:W-:-:S00]  /*0770*/  NOP ;  /* 0x0000000000007918 */ /* 0x000fc00000000000 */
        /* <DEDUP_REMOVED lines=8> */
.L_x_21:


//--------------------- .text._Z20reduce_shared_kernelPKfPfi --------------------------
	.section	.text._Z20reduce_shared_kernelPKfPfi,"ax",@progbits
	.align	128
        .global         _Z20reduce_shared_kernelPKfPfi
        .type           _Z20reduce_shared_kernelPKfPfi,@function
        .size           _Z20reduce_shared_kernelPKfPfi,(.L_x_22 - _Z20reduce_shared_kernelPKfPfi)
        .other          _Z20reduce_shared_kernelPKfPfi,@"STO_CUDA_ENTRY STV_DEFAULT"
_Z20reduce_shared_kernelPKfPfi:
.text._Z20reduce_shared_kernelPKfPfi:
[----:B------:R-:W-:Y:S01]  /*0000*/  LDC R1, c[0x0][0x37c] ;  /* 0x0000df00ff017b82 */ /* 0x000fe20000000800 */
[----:B------:R-:W0:Y:S07]  /*0010*/  S2R R0, SR_TID.X ;  /* 0x0000000000007919 */ /* 0x000e2e0000002100 */
[----:B------:R-:W0:Y:S01]  /*0020*/  S2UR UR4, SR_CTAID.X ;  /* 0x00000000000479c3 */ /* 0x000e220000002500 */
[----:B------:R-:W1:Y:S01]  /*0030*/  LDCU UR8, c[0x0][0x390] ;  /* 0x00007200ff0877ac */ /* 0x000e620008000800 */
[----:B------:R-:W-:Y:S01]  /*0040*/  BSSY.RECONVERGENT B0, `(.L_x_7) ;  /* 0x0000045000007945 */ /* 0x000fe20003800200 */
[----:B------:R-:W-:Y:S01]  /*0050*/  IMAD.MOV.U32 R4, RZ, RZ, RZ ;  /* 0x000000ffff047224 */ /* 0x000fe200078e00ff */
[----:B------:R-:W2:Y:S04]  /*0060*/  LDCU.64 UR6, c[0x0][0x358] ;  /* 0x00006b00ff0677ac */ /* 0x000ea80008000a00 */
[----:B------:R-:W0:Y:S01]  /*0070*/  LDC R3, c[0x0][0x360] ;  /* 0x0000d800ff037b82 */ /* 0x000e220000000800 */
[----:B------:R-:W3:Y:S01]  /*0080*/  LDCU UR5, c[0x0][0x370] ;  /* 0x00006e00ff0577ac */ /* 0x000ee20008000800 */
[----:B0-----:R-:W-:-:S02]  /*0090*/  IMAD R5, R3, UR4, R0 ;  /* 0x0000000403057c24 */ /* 0x001fc4000f8e0200 */
[----:B---3--:R-:W-:-:S03]  /*00a0*/  IMAD R2, R3, UR5, RZ ;  /* 0x0000000503027c24 */ /* 0x008fc6000f8e02ff */
[----:B-1----:R-:W-:-:S13]  /*00b0*/  ISETP.GE.AND P0, PT, R5, UR8, PT ;  /* 0x0000000805007c0c */ /* 0x002fda000bf06270 */
[----:B--2---:R-:W-:Y:S05]  /*00c0*/  @P0 BRA `(.L_x_8) ;  /* 0x0000000000f00947 */ /* 0x004fea0003800000 */
[----:B------:R-:W0:Y:S01]  /*00d0*/  I2F.U32.RP R10, R2 ;  /* 0x00000002000a7306 */ /* 0x000e220000209000 */
[C---:B------:R-:W-:Y:S01]  /*00e0*/  IMAD.IADD R4, R2.reuse, 0x1, R5 ;  /* 0x0000000102047824 */ /* 0x040fe200078e0205 */
[----:B------:R-:W-:Y:S01]  /*00f0*/  IADD3 R11, PT, PT, RZ, -R2, RZ ;  /* 0x80000002ff0b7210 */ /* 0x000fe20007ffe0ff */
[----:B------:R-:W-:Y:S01]  /*0100*/  BSSY.RECONVERGENT B1, `(.L_x_9) ;  /* 0x0000027000017945 */ /* 0x000fe20003800200 */
[----:B------:R-:W-:Y:S02]  /*0110*/  ISETP.NE.U32.AND P2, PT, R2, RZ, PT ;  /* 0x000000ff0200720c */ /* 0x000fe40003f45070 */
[C---:B------:R-:W-:Y:S02]  /*0120*/  ISETP.GE.AND P0, PT, R4.reuse, UR8, PT ;  /* 0x0000000804007c0c */ /* 0x040fe4000bf06270 */
        /* <DEDUP_REMOVED lines=29> */
.L_x_11:
[----:B0-----:R-:W-:-:S06]  /*0300*/  IMAD.WIDE R6, R5, 0x4, R8 ;  /* 0x0000000405067825 */ /* 0x001fcc00078e0208 */
[----:B------:R-:W2:Y:S01]  /*0310*/  LDG.E R7, desc[UR6][R6.64] ;  /* 0x0000000606077981 */ /* 0x000ea2000c1e1900 */
[----:B------:R-:W-:Y:S01]  /*0320*/  IADD3 R10, PT, PT, R10, 0x1, RZ ;  /* 0x000000010a0a7810 */ /* 0x000fe20007ffe0ff */
[----:B------:R-:W-:-:S03]  /*0330*/  IMAD.IADD R5, R2, 0x1, R5 ;  /* 0x0000000102057824 */ /* 0x000fc600078e0205 */
[----:B------:R-:W-:Y:S01]  /*0340*/  ISETP.NE.AND P0, PT, R10, RZ, PT ;  /* 0x000000ff0a00720c */ /* 0x000fe20003f05270 */
[----:B--2---:R-:W-:-:S12]  /*0350*/  FADD R4, R7, R4 ;  /* 0x0000000407047221 */ /* 0x004fd80000000000 */
[----:B------:R-:W-:Y:S05]  /*0360*/  @P0 BRA `(.L_x_11) ;  /* 0xfffffffc00e40947 */ /* 0x000fea000383ffff */
.L_x_10:
[----:B------:R-:W-:Y:S05]  /*0370*/  BSYNC.RECONVERGENT B1 ;  /* 0x0000000000017941 */ /* 0x000fea0003800200 */
.L_x_9:
[----:B------:R-:W-:Y:S05]  /*0380*/  @!P1 BRA `(.L_x_8) ;  /* 0x0000000000409947 */ /* 0x000fea0003800000 */
.L_x_12:
        /* <DEDUP_REMOVED lines=16> */
.L_x_8:
[----:B------:R-:W-:Y:S05]  /*0490*/  BSYNC.RECONVERGENT B0 ;  /* 0x0000000000007941 */ /* 0x000fea0003800200 */
.L_x_7:
[----:B------:R-:W0:Y:S01]  /*04a0*/  S2UR UR5, SR_CgaCtaId ;  /* 0x00000000000579c3 */ /* 0x000e220000008800 */
[----:B------:R-:W-:Y:S01]  /*04b0*/  UMOV UR4, 0x400 ;  /* 0x0000040000047882 */ /* 0x000fe20000000000 */
[----:B------:R-:W-:Y:S02]  /*04c0*/  ISETP.GE.U32.AND P1, PT, R3, 0x2, PT ;  /* 0x000000020300780c */ /* 0x000fe40003f26070 */
[----:B------:R-:W-:Y:S01]  /*04d0*/  ISETP.NE.AND P0, PT, R0, RZ, PT ;  /* 0x000000ff0000720c */ /* 0x000fe20003f05270 */
[----:B0-----:R-:W-:-:S06]  /*04e0*/  ULEA UR4, UR5, UR4, 0x18 ;  /* 0x0000000405047291 */ /* 0x001fcc000f8ec0ff */
[----:B------:R-:W-:-:S05]  /*04f0*/  LEA R5, R0, UR4, 0x2 ;  /* 0x0000000400057c11 */ /* 0x000fca000f8e10ff */
[----:B------:R0:W-:Y:S01]  /*0500*/  STS [R5], R4 ;  /* 0x0000000405007388 */ /* 0x0001e20000000800 */
[----:B------:R-:W-:Y:S06]  /*0510*/  BAR.SYNC.DEFER_BLOCKING 0x0 ;  /* 0x0000000000007b1d */ /* 0x000fec0000010000 */
[----:B------:R-:W-:Y:S05]  /*0520*/  @!P1 BRA `(.L_x_13) ;  /* 0x00000000002c9947 */ /* 0x000fea0003800000 */
.L_x_14:
[----:B------:R-:W-:-:S04]  /*0530*/  SHF.R.U32.HI R6, RZ, 0x1, R3 ;  /* 0x00000001ff067819 */ /* 0x000fc80000011603 */
[----:B------:R-:W-:-:S13]  /*0540*/  ISETP.GE.U32.AND P1, PT, R0, R6, PT ;  /* 0x000000060000720c */ /* 0x000fda0003f26070 */
[----:B------:R-:W-:Y:S01]  /*0550*/  @!P1 IMAD R2, R6, 0x4, R5 ;  /* 0x0000000406029824 */ /* 0x000fe200078e0205 */
[----:B------:R-:W-:Y:S05]  /*0560*/  @!P1 LDS R7, [R5] ;  /* 0x0000000005079984 */ /* 0x000fea0000000800 */
[----:B------:R-:W0:Y:S02]  /*0570*/  @!P1 LDS R2, [R2] ;  /* 0x0000000002029984 */ /* 0x000e240000000800 */
[----:B0-----:R-:W-:-:S05]  /*0580*/  @!P1 FADD R4, R2, R7 ;  /* 0x0000000702049221 */ /* 0x001fca0000000000 */
[----:B------:R1:W-:Y:S01]  /*0590*/  @!P1 STS [R5], R4 ;  /* 0x0000000405009388 */ /* 0x0003e20000000800 */
[----:B------:R-:W-:Y:S01]  /*05a0*/  BAR.SYNC.DEFER_BLOCKING 0x0 ;  /* 0x0000000000007b1d */ /* 0x000fe20000010000 */
[----:B------:R-:W-:Y:S02]  /*05b0*/  ISETP.GT.U32.AND P1, PT, R3, 0x3, PT ;  /* 0x000000030300780c */ /* 0x000fe40003f24070 */
[----:B------:R-:W-:-:S11]  /*05c0*/  MOV R3, R6 ;  /* 0x0000000600037202 */ /* 0x000fd60000000f00 */
[----:B-1----:R-:W-:Y:S05]  /*05d0*/  @P1 BRA `(.L_x_14) ;  /* 0xfffffffc00d41947 */ /* 0x002fea000383ffff */
.L_x_13:
[----:B------:R-:W-:Y:S05]  /*05e0*/  @P0 EXIT ;  /* 0x000000000000094d */ /* 0x000fea0003800000 */
[----:B------:R-:W1:Y:S01]  /*05f0*/  S2UR UR5, SR_CgaCtaId ;  /* 0x00000000000579c3 */ /* 0x000e620000008800 */
[----:B------:R-:W-:-:S07]  /*0600*/  UMOV UR4, 0x400 ;  /* 0x0000040000047882 */ /* 0x000fce0000000000 */
[----:B------:R-:W2:Y:S01]  /*0610*/  LDC.64 R2, c[0x0][0x388] ;  /* 0x0000e200ff027b82 */ /* 0x000ea20000000a00 */
[----:B-1----:R-:W-:-:S09]  /*0620*/  ULEA UR4, UR5, UR4, 0x18 ;  /* 0x0000000405047291 */ /* 0x002fd2000f8ec0ff */
[----:B0-----:R-:W2:Y:S04]  /*0630*/  LDS R5, [UR4] ;  /* 0x00000004ff057984 */ /* 0x001ea80008000800 */
[----:B--2---:R-:W-:Y:S01]  /*0640*/  REDG.E.ADD.F32.FTZ.RN.STRONG.GPU desc[UR6][R2.64], R5 ;  /* 0x00000005020079a6 */ /* 0x004fe2000c12f306 */
[----:B------:R-:W-:Y:S05]  /*0650*/  EXIT ;  /* 0x000000000000794d */ /* 0x000fea0003800000 */
.L_x_15:
        /* <DEDUP_REMOVED lines=10> */
.L_x_22:


//--------------------- .text._Z20reduce_atomic_kernelPKfPfi --------------------------
	.section	.text._Z20reduce_atomic_kernelPKfPfi,"ax",@progbits
	.align	128
        .global         _Z20reduce_atomic_kernelPKfPfi
        .type           _Z20reduce_atomic_kernelPKfPfi,@function
        .size           _Z20reduce_atomic_kernelPKfPfi,(.L_x_23 - _Z20reduce_atomic_kernelPKfPfi)
        .other          _Z20reduce_atomic_kernelPKfPfi,@"STO_CUDA_ENTRY STV_DEFAULT"
_Z20reduce_atomic_kernelPKfPfi:
.text._Z20reduce_atomic_kernelPKfPfi:
[----:B------:R-:W-:Y:S01]  /*0000*/  LDC R1, c[0x0][0x37c] ;  /* 0x0000df00ff017b82 */ /* 0x000fe20000000800 */
[----:B------:R-:W0:Y:S07]  /*0010*/  S2R R3, SR_TID.X ;  /* 0x0000000000037919 */ /* 0x000e2e0000002100 */
[----:B------:R-:W0:Y:S01]  /*0020*/  S2UR UR4, SR_CTAID.X ;  /* 0x00000000000479c3 */ /* 0x000e220000002500 */
[----:B------:R-:W1:Y:S07]  /*0030*/  LDCU UR6, c[0x0][0x390] ;  /* 0x00007200ff0677ac */ /* 0x000e6e0008000800 */
[----:B------:R-:W0:Y:S01]  /*0040*/  LDC R0, c[0x0][0x360] ;  /* 0x0000d800ff007b82 */ /* 0x000e220000000800 */
[----:B------:R-:W2:Y:S01]  /*0050*/  LDCU UR5, c[0x0][0x370] ;  /* 0x00006e00ff0577ac */ /* 0x000ea20008000800 */
[----:B0-----:R-:W-:-:S02]  /*0060*/  IMAD R3, R0, UR4, R3 ;  /* 0x0000000400037c24 */ /* 0x001fc4000f8e0203 */
[----:B--2---:R-:W-:-:S03]  /*0070*/  IMAD R0, R0, UR5, RZ ;  /* 0x0000000500007c24 */ /* 0x004fc6000f8e02ff */
[----:B-1----:R-:W-:-:S13]  /*0080*/  ISETP.GE.AND P0, PT, R3, UR6, PT ;  /* 0x0000000603007c0c */ /* 0x002fda000bf06270 */
[----:B------:R-:W-:Y:S05]  /*0090*/  @P0 EXIT ;  /* 0x000000000000094d */ /* 0x000fea0003800000 */
[----:B------:R-:W0:Y:S01]  /*00a0*/  I2F.U32.RP R8, R0 ;  /* 0x0000000000087306 */ /* 0x000e220000209000 */
[C---:B------:R-:W-:Y:S01]  /*00b0*/  IADD3 R2, PT, PT, R0.reuse, R3, RZ ;  /* 0x0000000300027210 */ /* 0x040fe20007ffe0ff */
[----:B------:R-:W-:Y:S01]  /*00c0*/  IMAD.MOV R9, RZ, RZ, -R0 ;  /* 0x000000ffff097224 */ /* 0x000fe200078e0a00 */
[----:B------:R-:W-:Y:S01]  /*00d0*/  ISETP.NE.U32.AND P2, PT, R0, RZ, PT ;  /* 0x000000ff0000720c */ /* 0x000fe20003f45070 */
[----:B------:R-:W1:Y:S01]  /*00e0*/  LDCU.64 UR4, c[0x0][0x358] ;  /* 0x00006b00ff0477ac */ /* 0x000e620008000a00 */
[C---:B------:R-:W-:Y:S01]  /*00f0*/  ISETP.GE.AND P0, PT, R2.reuse, UR6, PT ;  /* 0x0000000602007c0c */ /* 0x040fe2000bf06270 */
[----:B------:R-:W-:Y:S01]  /*0100*/  BSSY.RECONVERGENT B0, `(.L_x_16) ;  /* 0x0000024000007945 */ /* 0x000fe20003800200 */
[----:B------:R-:W-:Y:S02]  /*0110*/  VIMNMX R7, PT, PT, R2, UR6, !PT ;  /* 0x0000000602077c48 */ /* 0x000fe4000ffe0100 */
[----:B------:R-:W-:-:S04]  /*0120*/  SEL R6, RZ, 0x1, P0 ;  /* 0x00000001ff067807 */ /* 0x000fc80000000000 */
[----:B------:R-:W-:Y:S01]  /*0130*/  IADD3 R7, PT, PT, R7, -R2, -R6 ;  /* 0x8000000207077210 */ /* 0x000fe20007ffe806 */
[----:B0-----:R-:W0:Y:S02]  /*0140*/  MUFU.RCP R8, R8 ;  /* 0x0000000800087308 */ /* 0x001e240000001000 */
[----:B0-----:R-:W-:-:S06]  /*0150*/  VIADD R4, R8, 0xffffffe ;  /* 0x0ffffffe08047836 */ /* 0x001fcc0000000000 */
[----:B------:R0:W2:Y:S02]  /*0160*/  F2I.FTZ.U32.TRUNC.NTZ R5, R4 ;  /* 0x0000000400057305 */ /* 0x0000a4000021f000 */
[----:B0-----:R-:W-:Y:S02]  /*0170*/  IMAD.MOV.U32 R4, RZ, RZ, RZ ;  /* 0x000000ffff047224 */ /* 0x001fe400078e00ff */
[----:B--2---:R-:W-:-:S04]  /*0180*/  IMAD R9, R9, R5, RZ ;  /* 0x0000000509097224 */ /* 0x004fc800078e02ff */
        /* <DEDUP_REMOVED lines=13> */
[----:B------:R-:W-:-:S13]  /*0260*/  ISETP.NE.AND P0, PT, R4, 0x3, PT ;  /* 0x000000030400780c */ /* 0x000fda0003f05270 */
[----:B-1----:R-:W-:Y:S05]  /*0270*/  @!P0 BRA `(.L_x_17) ;  /* 0x0000000000308947 */ /* 0x002fea0003800000 */
[----:B------:R-:W0:Y:S01]  /*0280*/  LDC.64 R6, c[0x0][0x388] ;  /* 0x0000e200ff067b82 */ /* 0x000e220000000a00 */
[----:B------:R-:W-:-:S04]  /*0290*/  IADD3 R2, PT, PT, R2, 0x1, RZ ;  /* 0x0000000102027810 */ /* 0x000fc80007ffe0ff */
[----:B------:R-:W-:-:S03]  /*02a0*/  LOP3.LUT R2, R2, 0x3, RZ, 0xc0, !PT ;  /* 0x0000000302027812 */ /* 0x000fc600078ec0ff */
[----:B------:R-:W1:Y:S02]  /*02b0*/  LDC.64 R8, c[0x0][0x380] ;  /* 0x0000e000ff087b82 */ /* 0x000e640000000a00 */
[----:B------:R-:W-:-:S07]  /*02c0*/  IMAD.MOV R2, RZ, RZ, -R2 ;  /* 0x000000ffff027224 */ /* 0x000fce00078e0a02 */
.L_x_18:
[----:B-12---:R-:W-:-:S06]  /*02d0*/  IMAD.WIDE R4, R3, 0x4, R8 ;  /* 0x0000000403047825 */ /* 0x006fcc00078e0208 */
[----:B------:R-:W0:Y:S01]  /*02e0*/  LDG.E R5, desc[UR4][R4.64] ;  /* 0x0000000404057981 */ /* 0x000e22000c1e1900 */
[----:B------:R-:W-:-:S04]  /*02f0*/  IADD3 R2, PT, PT, R2, 0x1, RZ ;  /* 0x0000000102027810 */ /* 0x000fc80007ffe0ff */
[----:B------:R-:W-:Y:S01]  /*0300*/  ISETP.NE.AND P0, PT, R2, RZ, PT ;  /* 0x000000ff0200720c */ /* 0x000fe20003f05270 */
[----:B------:R-:W-:Y:S01]  /*0310*/  IMAD.IADD R3, R0, 0x1, R3 ;  /* 0x0000000100037824 */ /* 0x000fe200078e0203 */
[----:B0-----:R2:W-:Y:S11]  /*0320*/  REDG.E.ADD.F32.FTZ.RN.STRONG.GPU desc[UR4][R6.64], R5 ;  /* 0x00000005060079a6 */ /* 0x0015f6000c12f304 */
[----:B------:R-:W-:Y:S05]  /*0330*/  @P0 BRA `(.L_x_18) ;  /* 0xfffffffc00e40947 */ /* 0x000fea000383ffff */
.L_x_17:
[----:B------:R-:W-:Y:S05]  /*0340*/  BSYNC.RECONVERGENT B0 ;  /* 0x0000000000007941 */ /* 0x000fea0003800200 */
.L_x_16:
[----:B------:R-:W-:Y:S05]  /*0350*/  @!P1 EXIT ;  /* 0x000000000000994d */ /* 0x000fea0003800000 */
[----:B------:R-:W0:Y:S02]  /*0360*/  LDC.64 R10, c[0x0][0x388] ;  /* 0x0000e200ff0a7b82 */ /* 0x000e240000000a00 */
.L_x_19:
[----:B-12---:R-:W1:Y:S02]  /*0370*/  LDC.64 R4, c[0x0][0x380] ;  /* 0x0000e000ff047b82 */ /* 0x006e640000000a00 */
[----:B-1----:R-:W-:-:S05]  /*0380*/  IMAD.WIDE R12, R3, 0x4, R4 ;  /* 0x00000004030c7825 */ /* 0x002fca00078e0204 */
[----:B------:R-:W0:Y:S01]  /*0390*/  LDG.E R15, desc[UR4][R12.64] ;  /* 0x000000040c0f7981 */ /* 0x000e22000c1e1900 */
[----:B------:R-:W-:-:S03]  /*03a0*/  IMAD.WIDE R4, R0, 0x4, R12 ;  /* 0x0000000400047825 */ /* 0x000fc600078e020c */
[----:B0-----:R1:W-:Y:S04]  /*03b0*/  REDG.E.ADD.F32.FTZ.RN.STRONG.GPU desc[UR4][R10.64], R15 ;  /* 0x0000000f0a0079a6 */ /* 0x0013e8000c12f304 */
[----:B------:R-:W2:Y:S01]  /*03c0*/  LDG.E R17, desc[UR4][R4.64] ;  /* 0x0000000404117981 */ /* 0x000ea2000c1e1900 */
[----:B------:R-:W-:-:S03]  /*03d0*/  IMAD.WIDE R6, R0, 0x4, R4 ;  /* 0x0000000400067825 */ /* 0x000fc600078e0204 */
[----:B--2---:R1:W-:Y:S04]  /*03e0*/  REDG.E.ADD.F32.FTZ.RN.STRONG.GPU desc[UR4][R10.64], R17 ;  /* 0x000000110a0079a6 */ /* 0x0043e8000c12f304 */
[----:B------:R-:W2:Y:S01]  /*03f0*/  LDG.E R19, desc[UR4][R6.64] ;  /* 0x0000000406137981 */ /* 0x000ea2000c1e1900 */
[C---:B------:R-:W-:Y:S01]  /*0400*/  IMAD.WIDE R8, R0.reuse, 0x4, R6 ;  /* 0x0000000400087825 */ /* 0x040fe200078e0206 */
[----:B------:R-:W-:-:S04]  /*0410*/  LEA R3, R0, R3, 0x2 ;  /* 0x0000000300037211 */ /* 0x000fc800078e10ff */
[----:B------:R-:W-:Y:S01]  /*0420*/  ISETP.GE.AND P0, PT, R3, UR6, PT ;  /* 0x0000000603007c0c */ /* 0x000fe2000bf06270 */
[----:B--2---:R1:W-:Y:S04]  /*0430*/  REDG.E.ADD.F32.FTZ.RN.STRONG.GPU desc[UR4][R10.64], R19 ;  /* 0x000000130a0079a6 */ /* 0x0043e8000c12f304 */
[----:B------:R-:W2:Y:S04]  /*0440*/  LDG.E R9, desc[UR4][R8.64] ;  /* 0x0000000408097981 */ /* 0x000ea8000c1e1900 */
[----:B--2---:R1:W-:Y:S04]  /*0450*/  REDG.E.ADD.F32.FTZ.RN.STRONG.GPU desc[UR4][R10.64], R9 ;  /* 0x000000090a0079a6 */ /* 0x0043e8000c12f304 */
[----:B------:R-:W-:Y:S05]  /*0460*/  @!P0 BRA `(.L_x_19) ;  /* 0xfffffffc00c08947 */ /* 0x000fea000383ffff */
[----:B------:R-:W-:Y:S05]  /*0470*/  EXIT ;  /* 0x000000000000794d */ /* 0x000fea0003800000 */
.L_x_20:
        /* <DEDUP_REMOVED lines=16> */
.L_x_23:


//--------------------- .nv.shared._Z18reduce_warp_kernelPKfPfi --------------------------
	.section	.nv.shared._Z18reduce_warp_kernelPKfPfi,"aw",@nobits
	.sectionflags	@""
	.align	16
	.zero		1024


//--------------------- .nv.shared.reserved.0     --------------------------
	.section	.nv.shared.reserved.0,"aw",@nobits
	.weak		__nv_reservedSMEM_offset_0_alias
	.size		__nv_reservedSMEM_offset_0_alias, 0, 64
	.other		__nv_reservedSMEM_offset_0_alias,@"STO_CUDA_RESERVED_SHARED STV_DEFAULT"
__nv_reservedSMEM_offset_0_alias:
	.zero		0
	.zero		64


//--------------------- .nv.shared._Z20reduce_shared_kernelPKfPfi --------------------------
	.section	.nv.shared._Z20reduce_shared_kernelPKfPfi,"aw",@nobits
	.sectionflags	@""
	.align	16
	.zero		1024


//--------------------- .nv.shared._Z20reduce_atomic_kernelPKfPfi --------------------------
	.section	.nv.shared._Z20reduce_atomic_kernelPKfPfi,"aw",@nobits
	.sectionflags	@""
	.align	16
	.zero		1024


//--------------------- .nv.constant0._Z18reduce_warp_kernelPKfPfi --------------------------
	.section	.nv.constant0._Z18reduce_warp_kernelPKfPfi,"a",@progbits
	.sectionflags	@""
	.align	4
.nv.constant0._Z18reduce_warp_kernelPKfPfi:
	.zero		916


//--------------------- .nv.constant0._Z20reduce_shared_kernelPKfPfi --------------------------
	.section	.nv.constant0._Z20reduce_shared_kernelPKfPfi,"a",@progbits
	.sectionflags	@""
	.align	4
.nv.constant0._Z20reduce_shared_kernelPKfPfi:
	.zero		916


//--------------------- .nv.constant0._Z20reduce_atomic_kernelPKfPfi --------------------------
	.section	.nv.constant0._Z20reduce_atomic_kernelPKfPfi,"a",@progbits
	.sectionflags	@""
	.align	4
.nv.constant0._Z20reduce_atomic_kernelPKfPfi:
	.zero		916


//--------------------- SYMBOLS --------------------------

	.type		.nv.reservedSmem.offset0,@object
	.size		.nv.reservedSmem.offset0,0x4
	.type		.nv.reservedSmem.cap,@object
	.size		.nv.reservedSmem.cap,0x4
